//
// Generated by NVIDIA NVVM Compiler
//
// Compiler Build ID: CL-36424714
// Cuda compilation tools, release 13.0, V13.0.88
// Based on NVVM 20.0.0
//

.version 9.0
.target sm_100
.address_size 64

	// .globl	_Z13prefillKernelv
.global .align 4 .b8 precalc_xorwow_matrix[102400];
.global .align 4 .b8 precalc_xorwow_offset_matrix[102400];
.global .align 4 .b8 mrg32k3aM1[2304];
.global .align 4 .b8 mrg32k3aM2[2304];
.global .align 4 .b8 mrg32k3aM1SubSeq[2016];
.global .align 4 .b8 mrg32k3aM2SubSeq[2016];
.global .align 4 .b8 mrg32k3aM1Seq[2304];
.global .align 4 .b8 mrg32k3aM2Seq[2304];
.const .align 8 .b8 __cr_lgamma_table[72];
.global .attribute(.managed) .align 4 .b8 A[4096];
.global .attribute(.managed) .align 4 .b8 B[4096];
.global .attribute(.managed) .align 4 .b8 C[4096];
.global .attribute(.managed) .align 4 .b8 G[81920000];

.visible .entry _Z13prefillKernelv()
{
	.reg .b32 	%r<82>;
	.reg .b32 	%f<7>;
	.reg .b64 	%rd<8>;

	mov.u32 	%r1, %tid.x;
	mov.u32 	%r2, %tid.y;
	shl.b32 	%r3, %r2, 5;
	add.s32 	%r4, %r3, %r1;
	mov.b32 	%r5, 0;
	mov.b32 	%r6, -766435501;
	mul.hi.u32 	%r7, %r6, %r5;
	mov.b32 	%r8, -845247145;
	mul.hi.u32 	%r9, %r8, %r4;
	mul.lo.s32 	%r10, %r4, -845247145;
	xor.b32  	%r11, %r9, 50227;
	mul.hi.u32 	%r12, %r6, %r11;
	mul.lo.s32 	%r13, %r11, -766435501;
	mul.hi.u32 	%r14, %r8, %r7;
	mul.lo.s32 	%r15, %r7, -845247145;
	xor.b32  	%r16, %r14, %r10;
	xor.b32  	%r17, %r16, -1640481300;
	xor.b32  	%r18, %r12, -1150833019;
	mul.hi.u32 	%r19, %r6, %r17;
	mul.lo.s32 	%r20, %r17, -766435501;
	mul.hi.u32 	%r21, %r8, %r18;
	mul.lo.s32 	%r22, %r18, -845247145;
	xor.b32  	%r23, %r15, %r21;
	xor.b32  	%r24, %r23, 1013954469;
	xor.b32  	%r25, %r13, %r19;
	xor.b32  	%r26, %r25, 1993301258;
	mul.hi.u32 	%r27, %r6, %r24;
	mul.lo.s32 	%r28, %r24, -766435501;
	mul.hi.u32 	%r29, %r8, %r26;
	mul.lo.s32 	%r30, %r26, -845247145;
	xor.b32  	%r31, %r22, %r29;
	xor.b32  	%r32, %r31, -626577058;
	xor.b32  	%r33, %r20, %r27;
	xor.b32  	%r34, %r33, 842468239;
	mul.hi.u32 	%r35, %r6, %r32;
	mul.lo.s32 	%r36, %r32, -766435501;
	mul.hi.u32 	%r37, %r8, %r34;
	mul.lo.s32 	%r38, %r34, -845247145;
	xor.b32  	%r39, %r30, %r37;
	xor.b32  	%r40, %r39, 2027858711;
	xor.b32  	%r41, %r28, %r35;
	xor.b32  	%r42, %r41, -308364780;
	mul.hi.u32 	%r43, %r6, %r40;
	mul.lo.s32 	%r44, %r40, -766435501;
	mul.hi.u32 	%r45, %r8, %r42;
	mul.lo.s32 	%r46, %r42, -845247145;
	xor.b32  	%r47, %r38, %r45;
	xor.b32  	%r48, %r47, 387327184;
	xor.b32  	%r49, %r36, %r43;
	xor.b32  	%r50, %r49, -1459197799;
	mul.hi.u32 	%r51, %r6, %r48;
	mul.lo.s32 	%r52, %r48, -766435501;
	mul.hi.u32 	%r53, %r8, %r50;
	mul.lo.s32 	%r54, %r50, -845247145;
	xor.b32  	%r55, %r46, %r53;
	xor.b32  	%r56, %r55, -1253204343;
	xor.b32  	%r57, %r44, %r51;
	xor.b32  	%r58, %r57, 1684936478;
	mul.hi.u32 	%r59, %r6, %r56;
	mul.lo.s32 	%r60, %r56, -766435501;
	mul.hi.u32 	%r61, %r8, %r58;
	mul.lo.s32 	%r62, %r58, -845247145;
	xor.b32  	%r63, %r54, %r61;
	xor.b32  	%r64, %r63, 1401231426;
	xor.b32  	%r65, %r52, %r59;
	xor.b32  	%r66, %r65, 534103459;
	mul.hi.u32 	%r67, %r6, %r64;
	mul.lo.s32 	%r68, %r64, -766435501;
	mul.hi.u32 	%r69, %r8, %r66;
	mul.lo.s32 	%r70, %r66, -845247145;
	xor.b32  	%r71, %r62, %r69;
	xor.b32  	%r72, %r71, -239300101;
	xor.b32  	%r73, %r60, %r67;
	xor.b32  	%r74, %r73, -616729560;
	mul.hi.u32 	%r75, %r6, %r72;
	mul.hi.u32 	%r76, %r8, %r74;
	mul.lo.s32 	%r77, %r74, -845247145;
	xor.b32  	%r78, %r70, %r76;
	xor.b32  	%r79, %r78, -1879831628;
	cvt.rn.f32.u32 	%f1, %r79;
	fma.rn.f32 	%f2, %f1, 0f2F800000, 0f2F000000;
	mul.wide.u32 	%rd1, %r4, 4;
	mov.u64 	%rd2, A;
	add.s64 	%rd3, %rd2, %rd1;
	st.global.f32 	[%rd3], %f2;
	cvt.rn.f32.u32 	%f3, %r77;
	fma.rn.f32 	%f4, %f3, 0f2F800000, 0f2F000000;
	mov.u64 	%rd4, B;
	add.s64 	%rd5, %rd4, %rd1;
	st.global.f32 	[%rd5], %f4;
	xor.b32  	%r80, %r68, %r75;
	xor.b32  	%r81, %r80, -1767562579;
	cvt.rn.f32.u32 	%f5, %r81;
	fma.rn.f32 	%f6, %f5, 0f2F800000, 0f2F000000;
	mov.u64 	%rd6, C;
	add.s64 	%rd7, %rd6, %rd1;
	st.global.f32 	[%rd7], %f6;
	ret;

}
	// .globl	_Z14feedForwardOnev
.visible .entry _Z14feedForwardOnev()
{
	.reg .b32 	%r<8>;
	.reg .b32 	%f<99>;
	.reg .b64 	%rd<13>;

	mov.u32 	%r1, %tid.x;
	mov.u32 	%r2, %tid.y;
	shl.b32 	%r3, %r2, 5;
	add.s32 	%r4, %r3, %r1;
	mov.u32 	%r5, %ctaid.x;
	shl.b32 	%r6, %r5, 10;
	add.s32 	%r7, %r6, %r4;
	mul.wide.u32 	%rd1, %r3, 4;
	mov.u64 	%rd2, A;
	add.s64 	%rd3, %rd2, %rd1;
	ld.global.f32 	%f1, [%rd3];
	mul.wide.u32 	%rd4, %r1, 4;
	mov.u64 	%rd5, B;
	add.s64 	%rd6, %rd5, %rd4;
	ld.global.f32 	%f2, [%rd6];
	fma.rn.f32 	%f3, %f1, %f2, 0f00000000;
	ld.global.f32 	%f4, [%rd3+4];
	ld.global.f32 	%f5, [%rd6+128];
	fma.rn.f32 	%f6, %f4, %f5, %f3;
	ld.global.f32 	%f7, [%rd3+8];
	ld.global.f32 	%f8, [%rd6+256];
	fma.rn.f32 	%f9, %f7, %f8, %f6;
	ld.global.f32 	%f10, [%rd3+12];
	ld.global.f32 	%f11, [%rd6+384];
	fma.rn.f32 	%f12, %f10, %f11, %f9;
	ld.global.f32 	%f13, [%rd3+16];
	ld.global.f32 	%f14, [%rd6+512];
	fma.rn.f32 	%f15, %f13, %f14, %f12;
	ld.global.f32 	%f16, [%rd3+20];
	ld.global.f32 	%f17, [%rd6+640];
	fma.rn.f32 	%f18, %f16, %f17, %f15;
	ld.global.f32 	%f19, [%rd3+24];
	ld.global.f32 	%f20, [%rd6+768];
	fma.rn.f32 	%f21, %f19, %f20, %f18;
	ld.global.f32 	%f22, [%rd3+28];
	ld.global.f32 	%f23, [%rd6+896];
	fma.rn.f32 	%f24, %f22, %f23, %f21;
	ld.global.f32 	%f25, [%rd3+32];
	ld.global.f32 	%f26, [%rd6+1024];
	fma.rn.f32 	%f27, %f25, %f26, %f24;
	ld.global.f32 	%f28, [%rd3+36];
	ld.global.f32 	%f29, [%rd6+1152];
	fma.rn.f32 	%f30, %f28, %f29, %f27;
	ld.global.f32 	%f31, [%rd3+40];
	ld.global.f32 	%f32, [%rd6+1280];
	fma.rn.f32 	%f33, %f31, %f32, %f30;
	ld.global.f32 	%f34, [%rd3+44];
	ld.global.f32 	%f35, [%rd6+1408];
	fma.rn.f32 	%f36, %f34, %f35, %f33;
	ld.global.f32 	%f37, [%rd3+48];
	ld.global.f32 	%f38, [%rd6+1536];
	fma.rn.f32 	%f39, %f37, %f38, %f36;
	ld.global.f32 	%f40, [%rd3+52];
	ld.global.f32 	%f41, [%rd6+1664];
	fma.rn.f32 	%f42, %f40, %f41, %f39;
	ld.global.f32 	%f43, [%rd3+56];
	ld.global.f32 	%f44, [%rd6+1792];
	fma.rn.f32 	%f45, %f43, %f44, %f42;
	ld.global.f32 	%f46, [%rd3+60];
	ld.global.f32 	%f47, [%rd6+1920];
	fma.rn.f32 	%f48, %f46, %f47, %f45;
	ld.global.f32 	%f49, [%rd3+64];
	ld.global.f32 	%f50, [%rd6+2048];
	fma.rn.f32 	%f51, %f49, %f50, %f48;
	ld.global.f32 	%f52, [%rd3+68];
	ld.global.f32 	%f53, [%rd6+2176];
	fma.rn.f32 	%f54, %f52, %f53, %f51;
	ld.global.f32 	%f55, [%rd3+72];
	ld.global.f32 	%f56, [%rd6+2304];
	fma.rn.f32 	%f57, %f55, %f56, %f54;
	ld.global.f32 	%f58, [%rd3+76];
	ld.global.f32 	%f59, [%rd6+2432];
	fma.rn.f32 	%f60, %f58, %f59, %f57;
	ld.global.f32 	%f61, [%rd3+80];
	ld.global.f32 	%f62, [%rd6+2560];
	fma.rn.f32 	%f63, %f61, %f62, %f60;
	ld.global.f32 	%f64, [%rd3+84];
	ld.global.f32 	%f65, [%rd6+2688];
	fma.rn.f32 	%f66, %f64, %f65, %f63;
	ld.global.f32 	%f67, [%rd3+88];
	ld.global.f32 	%f68, [%rd6+2816];
	fma.rn.f32 	%f69, %f67, %f68, %f66;
	ld.global.f32 	%f70, [%rd3+92];
	ld.global.f32 	%f71, [%rd6+2944];
	fma.rn.f32 	%f72, %f70, %f71, %f69;
	ld.global.f32 	%f73, [%rd3+96];
	ld.global.f32 	%f74, [%rd6+3072];
	fma.rn.f32 	%f75, %f73, %f74, %f72;
	ld.global.f32 	%f76, [%rd3+100];
	ld.global.f32 	%f77, [%rd6+3200];
	fma.rn.f32 	%f78, %f76, %f77, %f75;
	ld.global.f32 	%f79, [%rd3+104];
	ld.global.f32 	%f80, [%rd6+3328];
	fma.rn.f32 	%f81, %f79, %f80, %f78;
	ld.global.f32 	%f82, [%rd3+108];
	ld.global.f32 	%f83, [%rd6+3456];
	fma.rn.f32 	%f84, %f82, %f83, %f81;
	ld.global.f32 	%f85, [%rd3+112];
	ld.global.f32 	%f86, [%rd6+3584];
	fma.rn.f32 	%f87, %f85, %f86, %f84;
	ld.global.f32 	%f88, [%rd3+116];
	ld.global.f32 	%f89, [%rd6+3712];
	fma.rn.f32 	%f90, %f88, %f89, %f87;
	ld.global.f32 	%f91, [%rd3+120];
	ld.global.f32 	%f92, [%rd6+3840];
	fma.rn.f32 	%f93, %f91, %f92, %f90;
	ld.global.f32 	%f94, [%rd3+124];
	ld.global.f32 	%f95, [%rd6+3968];
	fma.rn.f32 	%f96, %f94, %f95, %f93;
	mul.wide.u32 	%rd7, %r4, 4;
	mov.u64 	%rd8, C;
	add.s64 	%rd9, %rd8, %rd7;
	ld.global.f32 	%f97, [%rd9];
	add.f32 	%f98, %f96, %f97;
	mul.wide.u32 	%rd10, %r7, 4;
	mov.u64 	%rd11, G;
	add.s64 	%rd12, %rd11, %rd10;
	st.global.f32 	[%rd12], %f98;
	ret;

}


// ===== COMPILED SASS (sm_100) =====

	.target	sm_100

	.elftype	@"ET_EXEC"


//--------------------- .note.nv.tkinfo           --------------------------
	.section	.note.nv.tkinfo,"",@"SHT_NOTE"
	.sectionflags	@"SHF_NOTE_NV_TKINFO"
	.tkinfo
        /*0018*/ 	.word	0x00000002
        /*0030*/ 	.string	""
        /*0030*/ 	.string	"ptxas"
        /*0030*/ 	.string	"Cuda compilation tools, release 13.0, V13.0.88"
        /*0030*/ 	.string	"Build cuda_13.0.r13.0/compiler.36424714_0"
        /*0030*/ 	.string	"-arch sm_100 -m 64 "



//--------------------- .note.nv.cuinfo           --------------------------
	.section	.note.nv.cuinfo,"",@"SHT_NOTE"
	.sectionflags	@"SHF_NOTE_NV_CUINFO"
        /*0018*/ 	.short	0x0002
        /*001a*/ 	.short	0x0064
        /*001c*/ 	.short	0x0082
	.zero		2


//--------------------- .nv.info                  --------------------------
	.section	.nv.info,"",@"SHT_CUDA_INFO"
	.align	4


	//----- nvinfo : EIATTR_REGCOUNT
	.align		4
        /*0000*/ 	.byte	0x04, 0x2f
        /*0002*/ 	.short	(.L_14 - .L_13)
	.align		4
.L_13:
        /*0004*/ 	.word	index@(_Z13prefillKernelv)
        /*0008*/ 	.word	0x00000012


	//----- nvinfo : EIATTR_FRAME_SIZE
	.align		4
.L_14:
        /*000c*/ 	.byte	0x04, 0x11
        /*000e*/ 	.short	(.L_16 - .L_15)
	.align		4
.L_15:
        /*0010*/ 	.word	index@(_Z13prefillKernelv)
        /*0014*/ 	.word	0x00000000


	//----- nvinfo : EIATTR_REGCOUNT
	.align		4
.L_16:
        /*0018*/ 	.byte	0x04, 0x2f
        /*001a*/ 	.short	(.L_18 - .L_17)
	.align		4
.L_17:
        /*001c*/ 	.word	index@(_Z14feedForwardOnev)
        /*0020*/ 	.word	0x00000020


	//----- nvinfo : EIATTR_FRAME_SIZE
	.align		4
.L_18:
        /*0024*/ 	.byte	0x04, 0x11
        /*0026*/ 	.short	(.L_20 - .L_19)
	.align		4
.L_19:
        /*0028*/ 	.word	index@(_Z14feedForwardOnev)
        /*002c*/ 	.word	0x00000000


	//----- nvinfo : EIATTR_MIN_STACK_SIZE
	.align		4
.L_20:
        /*0030*/ 	.byte	0x04, 0x12
        /*0032*/ 	.short	(.L_22 - .L_21)
	.align		4
.L_21:
        /*0034*/ 	.word	index@(_Z14feedForwardOnev)
        /*0038*/ 	.word	0x00000000


	//----- nvinfo : EIATTR_MIN_STACK_SIZE
	.align		4
.L_22:
        /*003c*/ 	.byte	0x04, 0x12
        /*003e*/ 	.short	(.L_24 - .L_23)
	.align		4
.L_23:
        /*0040*/ 	.word	index@(_Z13prefillKernelv)
        /*0044*/ 	.word	0x00000000
.L_24:


//--------------------- .nv.compat                --------------------------
	.section	.nv.compat,"",@"SHT_CUDA_COMPAT_INFO"
	.align	4
        /*0000*/ 	.byte	0x02, 0x09, 0x00, 0x00, 0x02, 0x02, 0x01, 0x00, 0x02, 0x05, 0x05, 0x00, 0x03, 0x07, 0x01, 0x01
        /*0010*/ 	.byte	0x02, 0x03, 0x00, 0x00, 0x02, 0x06, 0x01, 0x00, 0x04, 0x0b, 0x08, 0x00, 0x09, 0x00, 0x00, 0x00
        /*0020*/ 	.byte	0x00, 0x00, 0x00, 0x00


//--------------------- .nv.info._Z14feedForwardOnev --------------------------
	.section	.nv.info._Z14feedForwardOnev,"",@"SHT_CUDA_INFO"
	.sectionflags	@""
	.align	4


	//----- nvinfo : EIATTR_CUDA_API_VERSION
	.align		4
        /*0000*/ 	.byte	0x04, 0x37
        /*0002*/ 	.short	(.L_26 - .L_25)
.L_25:
        /*0004*/ 	.word	0x00000082


	//----- nvinfo : EIATTR_SPARSE_MMA_MASK
	.align		4
.L_26:
        /*0008*/ 	.byte	0x03, 0x50
        /*000a*/ 	.short	0x0000


	//----- nvinfo : EIATTR_MAXREG_COUNT
	.align		4
        /*000c*/ 	.byte	0x03, 0x1b
        /*000e*/ 	.short	0x00ff


	//----- nvinfo : EIATTR_MERCURY_ISA_VERSION
	.align		4
        /*0010*/ 	.byte	0x03, 0x5f
        /*0012*/ 	.short	0x0101


	//----- nvinfo : EIATTR_VRC_CTA_INIT_COUNT
	.align		4
        /*0014*/ 	.byte	0x02, 0x4a
	.zero		1
	.zero		1


	//----- nvinfo : EIATTR_EXIT_INSTR_OFFSETS
	.align		4
        /*0018*/ 	.byte	0x04, 0x1c
        /*001a*/ 	.short	(.L_28 - .L_27)


	//   ....[0]....
.L_27:
        /*001c*/ 	.word	0x00000730


	//----- nvinfo : EIATTR_SW_WAR
	.align		4
.L_28:
        /*0020*/ 	.byte	0x04, 0x36
        /*0022*/ 	.short	(.L_30 - .L_29)
.L_29:
        /*0024*/ 	.word	0x00000008
.L_30:


//--------------------- .nv.info._Z13prefillKernelv --------------------------
	.section	.nv.info._Z13prefillKernelv,"",@"SHT_CUDA_INFO"
	.sectionflags	@""
	.align	4


	//----- nvinfo : EIATTR_CUDA_API_VERSION
	.align		4
        /*0000*/ 	.byte	0x04, 0x37
        /*0002*/ 	.short	(.L_32 - .L_31)
.L_31:
        /*0004*/ 	.word	0x00000082


	//----- nvinfo : EIATTR_SPARSE_MMA_MASK
	.align		4
.L_32:
        /*0008*/ 	.byte	0x03, 0x50
        /*000a*/ 	.short	0x0000


	//----- nvinfo : EIATTR_MAXREG_COUNT
	.align		4
        /*000c*/ 	.byte	0x03, 0x1b
        /*000e*/ 	.short	0x00ff


	//----- nvinfo : EIATTR_MERCURY_ISA_VERSION
	.align		4
        /*0010*/ 	.byte	0x03, 0x5f
        /*0012*/ 	.short	0x0101


	//----- nvinfo : EIATTR_VRC_CTA_INIT_COUNT
	.align		4
        /*0014*/ 	.byte	0x02, 0x4a
	.zero		1
	.zero		1


	//----- nvinfo : EIATTR_EXIT_INSTR_OFFSETS
	.align		4
        /*0018*/ 	.byte	0x04, 0x1c
        /*001a*/ 	.short	(.L_34 - .L_33)


	//   ....[0]....
.L_33:
        /*001c*/ 	.word	0x000003a0


	//----- nvinfo : EIATTR_SW_WAR
	.align		4
.L_34:
        /*0020*/ 	.byte	0x04, 0x36
        /*0022*/ 	.short	(.L_36 - .L_35)
.L_35:
        /*0024*/ 	.word	0x00000008
.L_36:


//--------------------- .nv.callgraph             --------------------------
	.section	.nv.callgraph,"",@"SHT_CUDA_CALLGRAPH"
	.align	4
	.sectionentsize	8
	.align		4
        /*0000*/ 	.word	0x00000000
	.align		4
        /*0004*/ 	.word	0xffffffff
	.align		4
        /*0008*/ 	.word	0x00000000
	.align		4
        /*000c*/ 	.word	0xfffffffe
	.align		4
        /*0010*/ 	.word	0x00000000
	.align		4
        /*0014*/ 	.word	0xfffffffd
	.align		4
        /*0018*/ 	.word	0x00000000
	.align		4
        /*001c*/ 	.word	0xfffffffc


//--------------------- .nv.constant4             --------------------------
	.section	.nv.constant4,"a",@progbits
	.align	8
	.align		8
.nv.constant4:
        /*0000*/ 	.dword	precalc_xorwow_matrix
	.align		8
        /*0008*/ 	.dword	precalc_xorwow_offset_matrix
	.align		8
        /*0010*/ 	.dword	mrg32k3aM1
	.align		8
        /*0018*/ 	.dword	mrg32k3aM2
	.align		8
        /*0020*/ 	.dword	mrg32k3aM1SubSeq
	.align		8
        /*0028*/ 	.dword	mrg32k3aM2SubSeq
	.align		8
        /*0030*/ 	.dword	mrg32k3aM1Seq
	.align		8
        /*0038*/ 	.dword	mrg32k3aM2Seq
	.align		8
        /*0040*/ 	.dword	A
	.align		8
        /*0048*/ 	.dword	B
	.align		8
        /*0050*/ 	.dword	C
	.align		8
        /*0058*/ 	.dword	G


//--------------------- .nv.constant3             --------------------------
	.section	.nv.constant3,"a",@progbits
	.align	8
.nv.constant3:
	.type		__cr_lgamma_table,@object
	.size		__cr_lgamma_table,(.L_8 - __cr_lgamma_table)
__cr_lgamma_table:
        /*0000*/ 	.byte	0x00, 0x00, 0x00, 0x00, 0x00, 0x00, 0x00, 0x00, 0x00, 0x00, 0x00, 0x00, 0x00, 0x00, 0x00, 0x00
        /*0010*/ 	.byte	0xef, 0x39, 0xfa, 0xfe, 0x42, 0x2e, 0xe6, 0x3f, 0x02, 0x20, 0x2a, 0xfa, 0x0b, 0xab, 0xfc, 0x3f
        /*0020*/ 	.byte	0xf9, 0x2c, 0x92, 0x7c, 0xa7, 0x6c, 0x09, 0x40, 0xc9, 0x79, 0x44, 0x3c, 0x64, 0x26, 0x13, 0x40
        /*0030*/ 	.byte	0xca, 0x01, 0xcf, 0x3a, 0x27, 0x51, 0x1a, 0x40, 0x30, 0xcc, 0x2d, 0xf3, 0xe1, 0x0c, 0x21, 0x40
        /*0040*/ 	.byte	0x0d, 0xb7, 0xfc, 0x82, 0x8e, 0x35, 0x25, 0x40
.L_8:


//--------------------- .text._Z14feedForwardOnev --------------------------
	.section	.text._Z14feedForwardOnev,"ax",@progbits
	.align	128
        .global         _Z14feedForwardOnev
        .type           _Z14feedForwardOnev,@function
        .size           _Z14feedForwardOnev,(.L_x_2 - _Z14feedForwardOnev)
        .other          _Z14feedForwardOnev,@"STO_CUDA_ENTRY STV_DEFAULT"
_Z14feedForwardOnev:
.text._Z14feedForwardOnev:
[----:B------:R-:W-:Y:S01]  /*0000*/  LDC R1, c[0x0][0x37c] ;  /* 0x0000df00ff017b82 */ /* 0x000fe20000000800 */
[----:B------:R-:W0:Y:S07]  /*0010*/  S2R R12, SR_TID.Y ;  /* 0x00000000000c7919 */ /* 0x000e2e0000002200 */
[----:B------:R-:W1:Y:S01]  /*0020*/  LDC.64 R4, c[0x4][0x48] ;  /* 0x01001200ff047b82 */ /* 0x000e620000000a00 */
[----:B------:R-:W2:Y:S01]  /*0030*/  LDCU.64 UR4, c[0x0][0x358] ;  /* 0x00006b00ff0477ac */ /* 0x000ea20008000a00 */
[----:B------:R-:W1:Y:S06]  /*0040*/  S2R R9, SR_TID.X ;  /* 0x0000000000097919 */ /* 0x000e6c0000002100 */
[----:B------:R-:W3:Y:S01]  /*0050*/  LDC.64 R2, c[0x4][0x40] ;  /* 0x01001000ff027b82 */ /* 0x000ee20000000a00 */
[----:B0-----:R-:W-:Y:S01]  /*0060*/  SHF.L.U32 R12, R12, 0x5, RZ ;  /* 0x000000050c0c7819 */ /* 0x001fe200000006ff */
[----:B-1----:R-:W-:-:S04]  /*0070*/  IMAD.WIDE.U32 R4, R9, 0x4, R4 ;  /* 0x0000000409047825 */ /* 0x002fc800078e0004 */
[C---:B---3--:R-:W-:Y:S01]  /*0080*/  IMAD.WIDE.U32 R2, R12.reuse, 0x4, R2 ;  /* 0x000000040c027825 */ /* 0x048fe200078e0002 */
[----:B--2---:R-:W2:Y:S04]  /*0090*/  LDG.E R21, desc[UR4][R4.64] ;  /* 0x0000000404157981 */ /* 0x004ea8000c1e1900 */
[----:B------:R-:W2:Y:S04]  /*00a0*/  LDG.E R0, desc[UR4][R2.64] ;  /* 0x0000000402007981 */ /* 0x000ea8000c1e1900 */
[----:B------:R-:W3:Y:S04]  /*00b0*/  LDG.E R18, desc[UR4][R4.64+0x80] ;  /* 0x0000800404127981 */ /* 0x000ee8000c1e1900 */
[----:B------:R-:W3:Y:S04]  /*00c0*/  LDG.E R23, desc[UR4][R2.64+0x4] ;  /* 0x0000040402177981 */ /* 0x000ee8000c1e1900 */
[----:B------:R-:W4:Y:S04]  /*00d0*/  LDG.E R20, desc[UR4][R4.64+0x100] ;  /* 0x0001000404147981 */ /* 0x000f28000c1e1900 */
[----:B------:R-:W4:Y:S04]  /*00e0*/  LDG.E R25, desc[UR4][R2.64+0x8] ;  /* 0x0000080402197981 */ /* 0x000f28000c1e1900 */
[----:B------:R-:W5:Y:S04]  /*00f0*/  LDG.E R11, desc[UR4][R4.64+0x180] ;  /* 0x00018004040b7981 */ /* 0x000f68000c1e1900 */
        /* <DEDUP_REMOVED lines=11> */
[----:B------:R-:W5:Y:S01]  /*01b0*/  LDG.E R16, desc[UR4][R4.64+0x480] ;  /* 0x0004800404107981 */ /* 0x000f62000c1e1900 */
[----:B------:R-:W-:-:S03]  /*01c0*/  IADD3 R9, PT, PT, R12, R9, RZ ;  /* 0x000000090c097210 */ /* 0x000fc60007ffe0ff */
[----:B------:R-:W5:Y:S04]  /*01d0*/  LDG.E R12, desc[UR4][R2.64+0x64] ;  /* 0x00006404020c7981 */ /* 0x000f68000c1e1900 */
[----:B------:R-:W5:Y:S04]  /*01e0*/  LDG.E R28, desc[UR4][R4.64+0xe80] ;  /* 0x000e8004041c7981 */ /* 0x000f68000c1e1900 */
[----:B------:R-:W5:Y:S04]  /*01f0*/  LDG.E R29, desc[UR4][R4.64+0xf00] ;  /* 0x000f0004041d7981 */ /* 0x000f68000c1e1900 */
[----:B------:R-:W5:Y:S01]  /*0200*/  LDG.E R26, desc[UR4][R2.64+0x7c] ;  /* 0x00007c04021a7981 */ /* 0x000f62000c1e1900 */
[----:B--2---:R-:W-:-:S03]  /*0210*/  FFMA R0, R0, R21, RZ ;  /* 0x0000001500007223 */ /* 0x004fc600000000ff */
[----:B------:R-:W2:Y:S01]  /*0220*/  LDG.E R21, desc[UR4][R2.64+0x24] ;  /* 0x0000240402157981 */ /* 0x000ea2000c1e1900 */
[----:B---3--:R-:W-:-:S03]  /*0230*/  FFMA R0, R23, R18, R0 ;  /* 0x0000001217007223 */ /* 0x008fc60000000000 */
[----:B------:R-:W3:Y:S04]  /*0240*/  LDG.E R18, desc[UR4][R4.64+0x500] ;  /* 0x0005000404127981 */ /* 0x000ee8000c1e1900 */
[----:B------:R-:W3:Y:S01]  /*0250*/  LDG.E R23, desc[UR4][R2.64+0x28] ;  /* 0x0000280402177981 */ /* 0x000ee2000c1e1900 */
[----:B----4-:R-:W-:-:S03]  /*0260*/  FFMA R27, R25, R20, R0 ;  /* 0x00000014191b7223 */ /* 0x010fc60000000000 */
[----:B------:R-:W4:Y:S04]  /*0270*/  LDG.E R20, desc[UR4][R4.64+0x580] ;  /* 0x0005800404147981 */ /* 0x000f28000c1e1900 */
[----:B------:R-:W4:Y:S01]  /*0280*/  LDG.E R25, desc[UR4][R2.64+0x2c] ;  /* 0x00002c0402197981 */ /* 0x000f22000c1e1900 */
[----:B-----5:R-:W-:-:S03]  /*0290*/  FFMA R27, R24, R11, R27 ;  /* 0x0000000b181b7223 */ /* 0x020fc6000000001b */
[----:B------:R-:W5:Y:S04]  /*02a0*/  LDG.E R0, desc[UR4][R4.64+0x600] ;  /* 0x0006000404007981 */ /* 0x000f68000c1e1900 */
[----:B------:R-:W5:Y:S01]  /*02b0*/  LDG.E R11, desc[UR4][R2.64+0x30] ;  /* 0x00003004020b7981 */ /* 0x000f62000c1e1900 */
[----:B------:R-:W-:-:S03]  /*02c0*/  FFMA R24, R22, R19, R27 ;  /* 0x0000001316187223 */ /* 0x000fc6000000001b */
        /* <DEDUP_REMOVED lines=13> */
[----:B------:R-:W5:Y:S04]  /*03a0*/  LDG.E R7, desc[UR4][R2.64+0x44] ;  /* 0x0000440402077981 */ /* 0x000f68000c1e1900 */
[----:B------:R-:W5:Y:S01]  /*03b0*/  LDG.E R27, desc[UR4][R4.64+0xe00] ;  /* 0x000e0004041b7981 */ /* 0x000f62000c1e1900 */
[----:B--2---:R-:W-:-:S03]  /*03c0*/  FFMA R24, R21, R16, R24 ;  /* 0x0000001015187223 */ /* 0x004fc60000000018 */
[----:B------:R-:W2:Y:S04]  /*03d0*/  LDG.E R16, desc[UR4][R4.64+0x900] ;  /* 0x0009000404107981 */ /* 0x000ea8000c1e1900 */
        /* <DEDUP_REMOVED lines=22> */
[----:B------:R-:W-:Y:S02]  /*0540*/  FFMA R22, R7, R6, R22 ;  /* 0x0000000607167223 */ /* 0x000fe40000000016 */
[----:B------:R-:W0:Y:S02]  /*0550*/  LDC.64 R6, c[0x4][0x50] ;  /* 0x01001400ff067b82 */ /* 0x000e240000000a00 */
[----:B0-----:R-:W-:-:S06]  /*0560*/  IMAD.WIDE.U32 R6, R9, 0x4, R6 ;  /* 0x0000000409067825 */ /* 0x001fcc00078e0006 */
        /* <DEDUP_REMOVED lines=9> */
[----:B------:R0:W4:Y:S04]  /*0600*/  LDG.E R20, desc[UR4][R2.64+0x78] ;  /* 0x0000780402147981 */ /* 0x000128000c1e1900 */
[----:B------:R-:W4:Y:S01]  /*0610*/  LDG.E R5, desc[UR4][R4.64+0xf80] ;  /* 0x000f800404057981 */ /* 0x000f22000c1e1900 */
[----:B-----5:R-:W-:Y:S01]  /*0620*/  FFMA R0, R0, R11, R25 ;  /* 0x0000000b00007223 */ /* 0x020fe20000000019 */
[----:B0-----:R-:W0:Y:S03]  /*0630*/  LDC.64 R2, c[0x4][0x58] ;  /* 0x01001600ff027b82 */ /* 0x001e260000000a00 */
[----:B------:R-:W-:-:S02]  /*0640*/  FFMA R10, R13, R10, R0 ;  /* 0x0000000a0d0a7223 */ /* 0x000fc40000000000 */
[----:B------:R-:W1:Y:S02]  /*0650*/  S2R R0, SR_CTAID.X ;  /* 0x0000000000007919 */ /* 0x000e640000002500 */
[----:B------:R-:W-:-:S04]  /*0660*/  FFMA R15, R15, R8, R10 ;  /* 0x000000080f0f7223 */ /* 0x000fc8000000000a */
[----:B------:R-:W-:-:S04]  /*0670*/  FFMA R15, R14, R19, R15 ;  /* 0x000000130e0f7223 */ /* 0x000fc8000000000f */
[----:B------:R-:W-:Y:S01]  /*0680*/  FFMA R12, R12, R17, R15 ;  /* 0x000000110c0c7223 */ /* 0x000fe2000000000f */
[----:B-1----:R-:W-:-:S05]  /*0690*/  LEA R9, R0, R9, 0xa ;  /* 0x0000000900097211 */ /* 0x002fca00078e50ff */
[----:B0-----:R-:W-:-:S04]  /*06a0*/  IMAD.WIDE.U32 R2, R9, 0x4, R2 ;  /* 0x0000000409027825 */ /* 0x001fc800078e0002 */
[----:B--2---:R-:W-:-:S04]  /*06b0*/  FFMA R21, R21, R16, R12 ;  /* 0x0000001015157223 */ /* 0x004fc8000000000c */
[----:B---3--:R-:W-:-:S04]  /*06c0*/  FFMA R21, R18, R23, R21 ;  /* 0x0000001712157223 */ /* 0x008fc80000000015 */
[----:B------:R-:W-:-:S04]  /*06d0*/  FFMA R21, R24, R27, R21 ;  /* 0x0000001b18157223 */ /* 0x000fc80000000015 */
[----:B----4-:R-:W-:-:S04]  /*06e0*/  FFMA R21, R22, R28, R21 ;  /* 0x0000001c16157223 */ /* 0x010fc80000000015 */
[----:B------:R-:W-:-:S04]  /*06f0*/  FFMA R21, R20, R29, R21 ;  /* 0x0000001d14157223 */ /* 0x000fc80000000015 */
[----:B------:R-:W-:-:S04]  /*0700*/  FFMA R5, R26, R5, R21 ;  /* 0x000000051a057223 */ /* 0x000fc80000000015 */
[----:B------:R-:W-:-:S05]  /*0710*/  FADD R5, R5, R6 ;  /* 0x0000000605057221 */ /* 0x000fca0000000000 */
[----:B------:R-:W-:Y:S01]  /*0720*/  STG.E desc[UR4][R2.64], R5 ;  /* 0x0000000502007986 */ /* 0x000fe2000c101904 */
[----:B------:R-:W-:Y:S05]  /*0730*/  EXIT ;  /* 0x000000000000794d */ /* 0x000fea0003800000 */
.L_x_0:
[----:B------:R-:W-:-:S00]  /*0740*/  BRA `(.L_x_0) ;  /* 0xfffffffc00fc7947 */ /* 0x000fc0000383ffff */
[----:B------:R-:W-:-:S00]  /*0750*/  NOP ;  /* 0x0000000000007918 */ /* 0x000fc00000000000 */
        /* <DEDUP_REMOVED lines=10> */
.L_x_2:


//--------------------- .text._Z13prefillKernelv  --------------------------
	.section	.text._Z13prefillKernelv,"ax",@progbits
	.align	128
        .global         _Z13prefillKernelv
        .type           _Z13prefillKernelv,@function
        .size           _Z13prefillKernelv,(.L_x_3 - _Z13prefillKernelv)
        .other          _Z13prefillKernelv,@"STO_CUDA_ENTRY STV_DEFAULT"
_Z13prefillKernelv:
.text._Z13prefillKernelv:
[----:B------:R-:W-:Y:S01]  /*0000*/  LDC R1, c[0x0][0x37c] ;  /* 0x0000df00ff017b82 */ /* 0x000fe20000000800 */
[----:B------:R-:W0:Y:S01]  /*0010*/  S2R R0, SR_TID.X ;  /* 0x0000000000007919 */ /* 0x000e220000002100 */
[----:B------:R-:W1:Y:S01]  /*0020*/  LDCU.64 UR4, c[0x0][0x358] ;  /* 0x00006b00ff0477ac */ /* 0x000e620008000a00 */
[----:B------:R-:W0:Y:S02]  /*0030*/  S2R R3, SR_TID.Y ;  /* 0x0000000000037919 */ /* 0x000e240000002200 */
[----:B0-----:R-:W-:-:S05]  /*0040*/  LEA R0, R3, R0, 0x5 ;  /* 0x0000000003007211 */ /* 0x001fca00078e28ff */
[----:B------:R-:W-:-:S05]  /*0050*/  IMAD.WIDE.U32 R2, R0, -0x326172a9, RZ ;  /* 0xcd9e8d5700027825 */ /* 0x000fca00078e00ff */
[----:B------:R-:W-:Y:S02]  /*0060*/  LOP3.LUT R4, R3, 0xc433, RZ, 0x3c, !PT ;  /* 0x0000c43303047812 */ /* 0x000fe400078e3cff */
[----:B------:R-:W-:-:S03]  /*0070*/  LOP3.LUT R2, R2, 0x9e383dec, RZ, 0x3c, !PT ;  /* 0x9e383dec02027812 */ /* 0x000fc600078e3cff */
[----:B------:R-:W-:-:S04]  /*0080*/  IMAD.WIDE.U32 R4, R4, -0x2daee0ad, RZ ;  /* 0xd2511f5304047825 */ /* 0x000fc800078e00ff */
[----:B------:R-:W-:Y:S01]  /*0090*/  IMAD.WIDE.U32 R2, R2, -0x2daee0ad, RZ ;  /* 0xd2511f5302027825 */ /* 0x000fe200078e00ff */
[----:B------:R-:W-:-:S04]  /*00a0*/  LOP3.LUT R6, R5, 0xbb67ae85, RZ, 0x3c, !PT ;  /* 0xbb67ae8505067812 */ /* 0x000fc800078e3cff */
[----:B------:R-:W-:Y:S01]  /*00b0*/  LOP3.LUT R8, R4, 0x76cf5d0a, R3, 0x96, !PT ;  /* 0x76cf5d0a04087812 */ /* 0x000fe200078e9603 */
[----:B------:R-:W-:-:S04]  /*00c0*/  IMAD.WIDE.U32 R6, R6, -0x326172a9, RZ ;  /* 0xcd9e8d5706067825 */ /* 0x000fc800078e00ff */
[----:B------:R-:W-:Y:S01]  /*00d0*/  IMAD.WIDE.U32 R8, R8, -0x326172a9, RZ ;  /* 0xcd9e8d5708087825 */ /* 0x000fe200078e00ff */
[----:B------:R-:W-:-:S04]  /*00e0*/  LOP3.LUT R4, R7, 0x3c6fb7a5, RZ, 0x3c, !PT ;  /* 0x3c6fb7a507047812 */ /* 0x000fc800078e3cff */
[----:B------:R-:W-:Y:S01]  /*00f0*/  LOP3.LUT R3, R6, 0xdaa7315e, R9, 0x96, !PT ;  /* 0xdaa7315e06037812 */ /* 0x000fe200078e9609 */
[----:B------:R-:W-:-:S05]  /*0100*/  IMAD.WIDE.U32 R4, R4, -0x2daee0ad, RZ ;  /* 0xd2511f5304047825 */ /* 0x000fca00078e00ff */
[----:B------:R-:W-:Y:S01]  /*0110*/  LOP3.LUT R6, R2, 0x32370b8f, R5, 0x96, !PT ;  /* 0x32370b8f02067812 */ /* 0x000fe200078e9605 */
[----:B------:R-:W-:-:S04]  /*0120*/  IMAD.WIDE.U32 R2, R3, -0x2daee0ad, RZ ;  /* 0xd2511f5303027825 */ /* 0x000fc800078e00ff */
[----:B------:R-:W-:Y:S01]  /*0130*/  IMAD.WIDE.U32 R6, R6, -0x326172a9, RZ ;  /* 0xcd9e8d5706067825 */ /* 0x000fe200078e00ff */
[----:B------:R-:W-:-:S04]  /*0140*/  LOP3.LUT R9, R4, 0xed9eba14, R3, 0x96, !PT ;  /* 0xed9eba1404097812 */ /* 0x000fc800078e9603 */
[----:B------:R-:W-:Y:S01]  /*0150*/  LOP3.LUT R4, R8, 0x78deab17, R7, 0x96, !PT ;  /* 0x78deab1708047812 */ /* 0x000fe200078e9607 */
[----:B------:R-:W-:-:S04]  /*0160*/  IMAD.WIDE.U32 R8, R9, -0x326172a9, RZ ;  /* 0xcd9e8d5709087825 */ /* 0x000fc800078e00ff */
[----:B------:R-:W-:Y:S01]  /*0170*/  IMAD.WIDE.U32 R4, R4, -0x2daee0ad, RZ ;  /* 0xd2511f5304047825 */ /* 0x000fe200078e00ff */
[----:B------:R-:W-:-:S04]  /*0180*/  LOP3.LUT R3, R6, 0x171624d0, R9, 0x96, !PT ;  /* 0x171624d006037812 */ /* 0x000fc800078e9609 */
[----:B------:R-:W-:Y:S01]  /*0190*/  LOP3.LUT R6, R2, 0xa9066899, R5, 0x96, !PT ;  /* 0xa906689902067812 */ /* 0x000fe200078e9605 */
[----:B------:R-:W-:-:S04]  /*01a0*/  IMAD.WIDE.U32 R2, R3, -0x2daee0ad, RZ ;  /* 0xd2511f5303027825 */ /* 0x000fc800078e00ff */
[----:B------:R-:W-:Y:S01]  /*01b0*/  IMAD.WIDE.U32 R6, R6, -0x326172a9, RZ ;  /* 0xcd9e8d5706067825 */ /* 0x000fe200078e00ff */
[----:B------:R-:W-:Y:S02]  /*01c0*/  LOP3.LUT R10, R4, 0x646e171e, R3, 0x96, !PT ;  /* 0x646e171e040a7812 */ /* 0x000fe400078e9603 */
[----:B------:R-:W0:Y:S02]  /*01d0*/  LDC.64 R4, c[0x4][0x48] ;  /* 0x01001200ff047b82 */ /* 0x000e240000000a00 */
[----:B------:R-:W-:Y:S01]  /*01e0*/  LOP3.LUT R8, R8, 0xb54d9e89, R7, 0x96, !PT ;  /* 0xb54d9e8908087812 */ /* 0x000fe200078e9607 */
[----:B------:R-:W-:-:S04]  /*01f0*/  IMAD.WIDE.U32 R10, R10, -0x326172a9, RZ ;  /* 0xcd9e8d570a0a7825 */ /* 0x000fc800078e00ff */
[----:B------:R-:W-:Y:S01]  /*0200*/  IMAD.WIDE.U32 R8, R8, -0x2daee0ad, RZ ;  /* 0xd2511f5308087825 */ /* 0x000fe200078e00ff */
[----:B------:R-:W-:Y:S02]  /*0210*/  LOP3.LUT R12, R6, 0x53851842, R11, 0x96, !PT ;  /* 0x53851842060c7812 */ /* 0x000fe400078e960b */
[----:B------:R-:W2:Y:S02]  /*0220*/  LDC.64 R6, c[0x4][0x40] ;  /* 0x01001000ff067b82 */ /* 0x000ea40000000a00 */
[----:B------:R-:W-:Y:S01]  /*0230*/  LOP3.LUT R14, R2, 0x1fd5c5a3, R9, 0x96, !PT ;  /* 0x1fd5c5a3020e7812 */ /* 0x000fe200078e9609 */
[----:B------:R-:W-:-:S04]  /*0240*/  IMAD.WIDE.U32 R12, R12, -0x2daee0ad, RZ ;  /* 0xd2511f530c0c7825 */ /* 0x000fc800078e00ff */
[----:B------:R-:W-:Y:S01]  /*0250*/  IMAD.WIDE.U32 R14, R14, -0x326172a9, RZ ;  /* 0xcd9e8d570e0e7825 */ /* 0x000fe200078e00ff */
[----:B------:R-:W3:Y:S01]  /*0260*/  LDC.64 R2, c[0x4][0x50] ;  /* 0x01001400ff027b82 */ /* 0x000ee20000000a00 */
[----:B------:R-:W-:Y:S02]  /*0270*/  LOP3.LUT R8, R8, 0xdb3d7428, R13, 0x96, !PT ;  /* 0xdb3d742808087812 */ /* 0x000fe400078e960d */
[----:B------:R-:W-:Y:S01]  /*0280*/  HFMA2 R13, -RZ, RZ, 0.1171875, 0 ;  /* 0x2f800000ff0d7431 */ /* 0x000fe200000001ff */
[----:B------:R-:W-:Y:S02]  /*0290*/  LOP3.LUT R10, R10, 0xf1bc91fb, R15, 0x96, !PT ;  /* 0xf1bc91fb0a0a7812 */ /* 0x000fe400078e960f */
[----:B------:R-:W-:-:S04]  /*02a0*/  IMAD.WIDE.U32 R8, R8, -0x326172a9, RZ ;  /* 0xcd9e8d5708087825 */ /* 0x000fc800078e00ff */
[----:B------:R-:W-:Y:S01]  /*02b0*/  IMAD.HI.U32 R11, R10, -0x2daee0ad, RZ ;  /* 0xd2511f530a0b7827 */ /* 0x000fe200078e00ff */
[----:B------:R-:W-:Y:S02]  /*02c0*/  LOP3.LUT R14, R14, 0x8ff40bb4, R9, 0x96, !PT ;  /* 0x8ff40bb40e0e7812 */ /* 0x000fe400078e9609 */
[----:B------:R-:W-:Y:S01]  /*02d0*/  I2FP.F32.U32 R8, R8 ;  /* 0x0000000800087245 */ /* 0x000fe20000201000 */
[----:B0-----:R-:W-:Y:S01]  /*02e0*/  IMAD.WIDE.U32 R4, R0, 0x4, R4 ;  /* 0x0000000400047825 */ /* 0x001fe200078e0004 */
[----:B------:R-:W-:Y:S02]  /*02f0*/  LOP3.LUT R11, R12, 0x96a522ad, R11, 0x96, !PT ;  /* 0x96a522ad0c0b7812 */ /* 0x000fe400078e960b */
[----:B------:R-:W-:Y:S01]  /*0300*/  I2FP.F32.U32 R14, R14 ;  /* 0x0000000e000e7245 */ /* 0x000fe20000201000 */
[----:B--2---:R-:W-:Y:S01]  /*0310*/  IMAD.WIDE.U32 R6, R0, 0x4, R6 ;  /* 0x0000000400067825 */ /* 0x004fe200078e0006 */
[----:B------:R-:W-:-:S03]  /*0320*/  I2FP.F32.U32 R10, R11 ;  /* 0x0000000b000a7245 */ /* 0x000fc60000201000 */
[-C--:B------:R-:W-:Y:S01]  /*0330*/  FFMA R11, R8, R13.reuse, 1.1641532182693481445e-10 ;  /* 0x2f000000080b7423 */ /* 0x080fe2000000000d */
[-C--:B------:R-:W-:Y:S01]  /*0340*/  FFMA R9, R14, R13.reuse, 1.1641532182693481445e-10 ;  /* 0x2f0000000e097423 */ /* 0x080fe2000000000d */
[----:B------:R-:W-:Y:S01]  /*0350*/  FFMA R13, R10, R13, 1.1641532182693481445e-10 ;  /* 0x2f0000000a0d7423 */ /* 0x000fe2000000000d */
[----:B---3--:R-:W-:-:S03]  /*0360*/  IMAD.WIDE.U32 R2, R0, 0x4, R2 ;  /* 0x0000000400027825 */ /* 0x008fc600078e0002 */
[----:B-1----:R-:W-:Y:S04]  /*0370*/  STG.E desc[UR4][R6.64], R9 ;  /* 0x0000000906007986 */ /* 0x002fe8000c101904 */
[----:B------:R-:W-:Y:S04]  /*0380*/  STG.E desc[UR4][R4.64], R11 ;  /* 0x0000000b04007986 */ /* 0x000fe8000c101904 */
[----:B------:R-:W-:Y:S01]  /*0390*/  STG.E desc[UR4][R2.64], R13 ;  /* 0x0000000d02007986 */ /* 0x000fe2000c101904 */
[----:B------:R-:W-:Y:S05]  /*03a0*/  EXIT ;  /* 0x000000000000794d */ /* 0x000fea0003800000 */
.L_x_1:
        /* <DEDUP_REMOVED lines=13> */
.L_x_3:


//--------------------- .nv.global.init           --------------------------
	.section	.nv.global.init,"aw",@progbits
	.align	4
.nv.global.init:
	.type		mrg32k3aM1SubSeq,@object
	.size		mrg32k3aM1SubSeq,(mrg32k3aM2SubSeq - mrg32k3aM1SubSeq)
mrg32k3aM1SubSeq:
        /*0000*/ 	.byte	0x0b, 0xcc, 0xee, 0x04, 0x73, 0x29, 0x8b, 0x6f, 0xf6, 0x53, 0x03, 0xf6, 0x23, 0xf6, 0xea, 0xda
        /* <DEDUP_REMOVED lines=125> */
	.type		mrg32k3aM2SubSeq,@object
	.size		mrg32k3aM2SubSeq,(mrg32k3aM1 - mrg32k3aM2SubSeq)
mrg32k3aM2SubSeq:
        /* <DEDUP_REMOVED lines=126> */
	.type		mrg32k3aM1,@object
	.size		mrg32k3aM1,(mrg32k3aM1Seq - mrg32k3aM1)
mrg32k3aM1:
        /* <DEDUP_REMOVED lines=144> */
	.type		mrg32k3aM1Seq,@object
	.size		mrg32k3aM1Seq,(mrg32k3aM2 - mrg32k3aM1Seq)
mrg32k3aM1Seq:
        /* <DEDUP_REMOVED lines=144> */
	.type		mrg32k3aM2,@object
	.size		mrg32k3aM2,(mrg32k3aM2Seq - mrg32k3aM2)
mrg32k3aM2:
        /* <DEDUP_REMOVED lines=144> */
	.type		mrg32k3aM2Seq,@object
	.size		mrg32k3aM2Seq,(precalc_xorwow_matrix - mrg32k3aM2Seq)
mrg32k3aM2Seq:
        /* <DEDUP_REMOVED lines=144> */
	.type		precalc_xorwow_matrix,@object
	.size		precalc_xorwow_matrix,(precalc_xorwow_offset_matrix - precalc_xorwow_matrix)
precalc_xorwow_matrix:
        /* <DEDUP_REMOVED lines=6400> */
	.type		precalc_xorwow_offset_matrix,@object
	.size		precalc_xorwow_offset_matrix,(.L_1 - precalc_xorwow_offset_matrix)
precalc_xorwow_offset_matrix:
        /* <DEDUP_REMOVED lines=6400> */
.L_1:


//--------------------- .nv.shared.reserved.0     --------------------------
	.section	.nv.shared.reserved.0,"aw",@nobits
	.weak		__nv_reservedSMEM_offset_0_alias
	.size		__nv_reservedSMEM_offset_0_alias, 0, 64
	.other		__nv_reservedSMEM_offset_0_alias,@"STO_CUDA_RESERVED_SHARED STV_DEFAULT"
__nv_reservedSMEM_offset_0_alias:
	.zero		0
	.zero		64


//--------------------- .nv.global                --------------------------
	.section	.nv.global,"aw",@nobits
	.align	4
.nv.global:
	.type		C,@object
	.size		C,(A - C)
	.other		C,@"STV_DEFAULT STO_CUDA_MANAGED"
C:
	.zero		4096
	.type		A,@object
	.size		A,(B - A)
	.other		A,@"STV_DEFAULT STO_CUDA_MANAGED"
A:
	.zero		4096
	.type		B,@object
	.size		B,(G - B)
	.other		B,@"STV_DEFAULT STO_CUDA_MANAGED"
B:
	.zero		4096
	.type		G,@object
	.size		G,(.L_12 - G)
	.other		G,@"STV_DEFAULT STO_CUDA_MANAGED"
G:
	.zero		81920000
.L_12:


//--------------------- .nv.constant0._Z14feedForwardOnev --------------------------
	.section	.nv.constant0._Z14feedForwardOnev,"a",@progbits
	.sectionflags	@""
	.align	4
.nv.constant0._Z14feedForwardOnev:
	.zero		896


//--------------------- .nv.constant0._Z13prefillKernelv --------------------------
	.section	.nv.constant0._Z13prefillKernelv,"a",@progbits
	.sectionflags	@""
	.align	4
.nv.constant0._Z13prefillKernelv:
	.zero		896


//--------------------- SYMBOLS --------------------------

	.type		.nv.reservedSmem.offset0,@object
	.size		.nv.reservedSmem.offset0,0x4
